	.headerflags	@"EF_CUDA_TEXMODE_UNIFIED EF_CUDA_64BIT_ADDRESS EF_CUDA_ACCELERATORS EF_CUDA_SM90 EF_CUDA_VIRTUAL_SM(EF_CUDA_SM90)"
	.elftype	@"ET_EXEC"


//--------------------- .nv.info                  --------------------------
	.section	.nv.info,"",@"SHT_CUDA_INFO"
	.align	4


	//----- nvinfo : EIATTR_REGCOUNT
	.align		4
        /*0000*/ 	.byte	0x04, 0x2f
        /*0002*/ 	.short	(.L_3 - .L_2)
	.align		4
.L_2:
        /*0004*/ 	.word	index@(triton_poi_fused__native_batch_norm_legit_no_training_add_mul_softplus_tanh_6)
        /*0008*/ 	.word	0x00000014


	//----- nvinfo : EIATTR_MIN_STACK_SIZE
	.align		4
.L_3:
        /*000c*/ 	.byte	0x04, 0x12
        /*000e*/ 	.short	(.L_5 - .L_4)
	.align		4
.L_4:
        /*0010*/ 	.word	index@(triton_poi_fused__native_batch_norm_legit_no_training_add_mul_softplus_tanh_6)
        /*0014*/ 	.word	0x00000000


	//----- nvinfo : EIATTR_FRAME_SIZE
	.align		4
.L_5:
        /*0018*/ 	.byte	0x04, 0x11
        /*001a*/ 	.short	(.L_7 - .L_6)
	.align		4
.L_6:
        /*001c*/ 	.word	index@(triton_poi_fused__native_batch_norm_legit_no_training_add_mul_softplus_tanh_6)
        /*0020*/ 	.word	0x00000000


	//----- nvinfo : EIATTR_MIN_STACK_SIZE
	.align		4
.L_7:
        /*0024*/ 	.byte	0x04, 0x12
        /*0026*/ 	.short	(.L_9 - .L_8)
	.align		4
.L_8:
        /*0028*/ 	.word	index@(triton_poi_fused__native_batch_norm_legit_no_training_add_mul_softplus_tanh_6)
        /*002c*/ 	.word	0x00000000
.L_9:


//--------------------- .nv.info.triton_poi_fused__native_batch_norm_legit_no_training_add_mul_softplus_tanh_6 --------------------------
	.section	.nv.info.triton_poi_fused__native_batch_norm_legit_no_training_add_mul_softplus_tanh_6,"",@"SHT_CUDA_INFO"
	.sectionflags	@""
	.align	4


	//----- nvinfo : EIATTR_CUDA_API_VERSION
	.align		4
        /*0000*/ 	.byte	0x04, 0x37
        /*0002*/ 	.short	(.L_11 - .L_10)
.L_10:
        /*0004*/ 	.word	0x0000007c


	//----- nvinfo : EIATTR_KPARAM_INFO
	.align		4
.L_11:
        /*0008*/ 	.byte	0x04, 0x17
        /*000a*/ 	.short	(.L_13 - .L_12)
.L_12:
        /*000c*/ 	.word	0x00000000
        /*0010*/ 	.short	0x0007
        /*0012*/ 	.short	0x0038
        /*0014*/ 	.byte	0x00, 0xf0, 0x11, 0x00


	//----- nvinfo : EIATTR_KPARAM_INFO
	.align		4
.L_13:
        /*0018*/ 	.byte	0x04, 0x17
        /*001a*/ 	.short	(.L_15 - .L_14)
.L_14:
        /*001c*/ 	.word	0x00000000
        /*0020*/ 	.short	0x0006
        /*0022*/ 	.short	0x0030
        /*0024*/ 	.byte	0x00, 0xf4, 0x21, 0x00


	//----- nvinfo : EIATTR_KPARAM_INFO
	.align		4
.L_15:
        /*0028*/ 	.byte	0x04, 0x17
        /*002a*/ 	.short	(.L_17 - .L_16)
.L_16:
        /*002c*/ 	.word	0x00000000
        /*0030*/ 	.short	0x0005
        /*0032*/ 	.short	0x0028
        /*0034*/ 	.byte	0x00, 0xf4, 0x21, 0x00


	//----- nvinfo : EIATTR_KPARAM_INFO
	.align		4
.L_17:
        /*0038*/ 	.byte	0x04, 0x17
        /*003a*/ 	.short	(.L_19 - .L_18)
.L_18:
        /*003c*/ 	.word	0x00000000
        /*0040*/ 	.short	0x0004
        /*0042*/ 	.short	0x0020
        /*0044*/ 	.byte	0x00, 0xf4, 0x21, 0x00


	//----- nvinfo : EIATTR_KPARAM_INFO
	.align		4
.L_19:
        /*0048*/ 	.byte	0x04, 0x17
        /*004a*/ 	.short	(.L_21 - .L_20)
.L_20:
        /*004c*/ 	.word	0x00000000
        /*0050*/ 	.short	0x0003
        /*0052*/ 	.short	0x0018
        /*0054*/ 	.byte	0x00, 0xf4, 0x21, 0x00


	//----- nvinfo : EIATTR_KPARAM_INFO
	.align		4
.L_21:
        /*0058*/ 	.byte	0x04, 0x17
        /*005a*/ 	.short	(.L_23 - .L_22)
.L_22:
        /*005c*/ 	.word	0x00000000
        /*0060*/ 	.short	0x0002
        /*0062*/ 	.short	0x0010
        /*0064*/ 	.byte	0x00, 0xf4, 0x21, 0x00


	//----- nvinfo : EIATTR_KPARAM_INFO
	.align		4
.L_23:
        /*0068*/ 	.byte	0x04, 0x17
        /*006a*/ 	.short	(.L_25 - .L_24)
.L_24:
        /*006c*/ 	.word	0x00000000
        /*0070*/ 	.short	0x0001
        /*0072*/ 	.short	0x0008
        /*0074*/ 	.byte	0x00, 0xf4, 0x21, 0x00


	//----- nvinfo : EIATTR_KPARAM_INFO
	.align		4
.L_25:
        /*0078*/ 	.byte	0x04, 0x17
        /*007a*/ 	.short	(.L_27 - .L_26)
.L_26:
        /*007c*/ 	.word	0x00000000
        /*0080*/ 	.short	0x0000
        /*0082*/ 	.short	0x0000
        /*0084*/ 	.byte	0x00, 0xf4, 0x21, 0x00


	//----- nvinfo : EIATTR_SPARSE_MMA_MASK
	.align		4
.L_27:
        /*0088*/ 	.byte	0x03, 0x50
        /*008a*/ 	.short	0x0000


	//----- nvinfo : EIATTR_MAXREG_COUNT
	.align		4
        /*008c*/ 	.byte	0x03, 0x1b
        /*008e*/ 	.short	0x00ff


	//----- nvinfo : EIATTR_EXIT_INSTR_OFFSETS
	.align		4
        /*0090*/ 	.byte	0x04, 0x1c
        /*0092*/ 	.short	(.L_29 - .L_28)


	//   ....[0]....
.L_28:
        /*0094*/ 	.word	0x00000b50


	//----- nvinfo : EIATTR_REQNTID
	.align		4
.L_29:
        /*0098*/ 	.byte	0x04, 0x10
        /*009a*/ 	.short	(.L_31 - .L_30)
.L_30:
        /*009c*/ 	.word	0x00000100
        /*00a0*/ 	.word	0x00000001
        /*00a4*/ 	.word	0x00000001


	//----- nvinfo : EIATTR_CRS_STACK_SIZE
	.align		4
.L_31:
        /*00a8*/ 	.byte	0x04, 0x1e
        /*00aa*/ 	.short	(.L_33 - .L_32)
.L_32:
        /*00ac*/ 	.word	0x00000000


	//----- nvinfo : EIATTR_CBANK_PARAM_SIZE
	.align		4
.L_33:
        /*00b0*/ 	.byte	0x03, 0x19
        /*00b2*/ 	.short	0x003c


	//----- nvinfo : EIATTR_PARAM_CBANK
	.align		4
        /*00b4*/ 	.byte	0x04, 0x0a
        /*00b6*/ 	.short	(.L_35 - .L_34)
	.align		4
.L_34:
        /*00b8*/ 	.word	index@(.nv.constant0.triton_poi_fused__native_batch_norm_legit_no_training_add_mul_softplus_tanh_6)
        /*00bc*/ 	.short	0x0210
        /*00be*/ 	.short	0x003c


	//----- nvinfo : EIATTR_SW_WAR
	.align		4
.L_35:
        /*00c0*/ 	.byte	0x04, 0x36
        /*00c2*/ 	.short	(.L_37 - .L_36)
.L_36:
        /*00c4*/ 	.word	0x00000008
.L_37:


//--------------------- .nv.callgraph             --------------------------
	.section	.nv.callgraph,"",@"SHT_CUDA_CALLGRAPH"
	.align	4
	.sectionentsize	8
	.align		4
        /*0000*/ 	.word	0x00000000
	.align		4
        /*0004*/ 	.word	0xffffffff
	.align		4
        /*0008*/ 	.word	0x00000000
	.align		4
        /*000c*/ 	.word	0xfffffffe
	.align		4
        /*0010*/ 	.word	0x00000000
	.align		4
        /*0014*/ 	.word	0xfffffffd
	.align		4
        /*0018*/ 	.word	0x00000000
	.align		4
        /*001c*/ 	.word	0xfffffffc


//--------------------- .nv.constant4             --------------------------
	.section	.nv.constant4,"a",@progbits
	.align	8
	.align		8
.nv.constant4:
        /*0000*/ 	.dword	_$_str
	.align		8
        /*0008*/ 	.dword	_$_str_$_2


//--------------------- .text.triton_poi_fused__native_batch_norm_legit_no_training_add_mul_softplus_tanh_6 --------------------------
	.section	.text.triton_poi_fused__native_batch_norm_legit_no_training_add_mul_softplus_tanh_6,"ax",@progbits
	.align	128
        .global         triton_poi_fused__native_batch_norm_legit_no_training_add_mul_softplus_tanh_6
        .type           triton_poi_fused__native_batch_norm_legit_no_training_add_mul_softplus_tanh_6,@function
        .size           triton_poi_fused__native_batch_norm_legit_no_training_add_mul_softplus_tanh_6,(.L_x_11 - triton_poi_fused__native_batch_norm_legit_no_training_add_mul_softplus_tanh_6)
        .other          triton_poi_fused__native_batch_norm_legit_no_training_add_mul_softplus_tanh_6,@"STO_CUDA_ENTRY STV_DEFAULT"
triton_poi_fused__native_batch_norm_legit_no_training_add_mul_softplus_tanh_6:
.text.triton_poi_fused__native_batch_norm_legit_no_training_add_mul_softplus_tanh_6:
[----:B------:R-:W0:Y:S01]  /*0000*/  LDC R1, c[0x0][0x28] ;  /* 0x00000a00ff017b82 */ /* 0x000e220000000800 */
[----:B------:R-:W1:Y:S07]  /*0010*/  S2R R0, SR_TID.X ;  /* 0x0000000000007919 */ /* 0x000e6e0000002100 */
[----:B------:R-:W2:Y:S01]  /*0020*/  LDC.64 R6, c[0x0][0x228] ;  /* 0x00008a00ff067b82 */ /* 0x000ea20000000a00 */
[----:B------:R-:W-:Y:S01]  /*0030*/  ULDC.64 UR4, c[0x0][0x208] ;  /* 0x0000820000047ab9 */ /* 0x000fe20000000a00 */
[----:B------:R-:W3:Y:S06]  /*0040*/  S2R R5, SR_CTAID.X ;  /* 0x0000000000057919 */ /* 0x000eec0000002500 */
[----:B------:R-:W4:Y:S08]  /*0050*/  LDC.64 R8, c[0x0][0x218] ;  /* 0x00008600ff087b82 */ /* 0x000f300000000a00 */
[----:B------:R-:W5:Y:S08]  /*0060*/  LDC.64 R10, c[0x0][0x220] ;  /* 0x00008800ff0a7b82 */ /* 0x000f700000000a00 */
[----:B------:R-:W5:Y:S01]  /*0070*/  LDC.64 R12, c[0x0][0x230] ;  /* 0x00008c00ff0c7b82 */ /* 0x000f620000000a00 */
[----:B-1----:R-:W-:-:S07]  /*0080*/  SHF.L.U32 R0, R0, 0x1, RZ ;  /* 0x0000000100007819 */ /* 0x002fce00000006ff */
[----:B------:R-:W1:Y:S01]  /*0090*/  LDC.64 R14, c[0x0][0x238] ;  /* 0x00008e00ff0e7b82 */ /* 0x000e620000000a00 */
[----:B---3--:R-:W-:Y:S02]  /*00a0*/  SHF.R.S32.HI R3, RZ, 0x16, R5 ;  /* 0x00000016ff037819 */ /* 0x008fe40000011405 */
[----:B------:R-:W-:Y:S02]  /*00b0*/  LOP3.LUT R0, R0, 0x1fe, RZ, 0xc0, !PT ;  /* 0x000001fe00007812 */ /* 0x000fe400078ec0ff */
[----:B------:R-:W-:Y:S02]  /*00c0*/  SGXT R3, R3, 0x1 ;  /* 0x000000010303781a */ /* 0x000fe40000000200 */
[----:B------:R-:W-:-:S04]  /*00d0*/  LEA R4, R5, R0, 0x9 ;  /* 0x0000000005047211 */ /* 0x000fc800078e48ff */
[----:B------:R-:W-:-:S04]  /*00e0*/  LEA.HI R3, R3, R4, RZ, 0x8 ;  /* 0x0000000403037211 */ /* 0x000fc800078f40ff */
[----:B------:R-:W-:-:S04]  /*00f0*/  LOP3.LUT R3, R3, 0xffffff00, RZ, 0xc0, !PT ;  /* 0xffffff0003037812 */ /* 0x000fc800078ec0ff */
[----:B------:R-:W-:-:S05]  /*0100*/  IADD3 R3, R4, -R3, RZ ;  /* 0x8000000304037210 */ /* 0x000fca0007ffe0ff */
[----:B--2---:R-:W-:-:S06]  /*0110*/  IMAD.WIDE R6, R3, 0x4, R6 ;  /* 0x0000000403067825 */ /* 0x004fcc00078e0206 */
[----:B------:R-:W2:Y:S01]  /*0120*/  LDG.E.EL.64 R6, desc[UR4][R6.64] ;  /* 0x0000000406067981 */ /* 0x000ea2000c2e1b00 */
[----:B----4-:R-:W-:-:S04]  /*0130*/  IMAD.WIDE R8, R4, 0x4, R8 ;  /* 0x0000000404087825 */ /* 0x010fc800078e0208 */
[C---:B0----5:R-:W-:Y:S02]  /*0140*/  IMAD.WIDE R10, R3.reuse, 0x4, R10 ;  /* 0x00000004030a7825 */ /* 0x061fe400078e020a */
[----:B------:R-:W3:Y:S02]  /*0150*/  LDG.E.64 R8, desc[UR4][R8.64] ;  /* 0x0000000408087981 */ /* 0x000ee4000c1e1b00 */
[C---:B------:R-:W-:Y:S02]  /*0160*/  IMAD.WIDE R12, R3.reuse, 0x4, R12 ;  /* 0x00000004030c7825 */ /* 0x040fe400078e020c */
[----:B------:R-:W3:Y:S02]  /*0170*/  LDG.E.EL.64 R10, desc[UR4][R10.64] ;  /* 0x000000040a0a7981 */ /* 0x000ee4000c2e1b00 */
[----:B-1----:R-:W-:Y:S02]  /*0180*/  IMAD.WIDE R14, R3, 0x4, R14 ;  /* 0x00000004030e7825 */ /* 0x002fe400078e020e */
[----:B------:R-:W4:Y:S01]  /*0190*/  LDG.E.EL.64 R12, desc[UR4][R12.64] ;  /* 0x000000040c0c7981 */ /* 0x000f22000c2e1b00 */
[----:B------:R-:W0:Y:S03]  /*01a0*/  LDC.64 R2, c[0x0][0x240] ;  /* 0x00009000ff027b82 */ /* 0x000e260000000a00 */
[----:B------:R-:W4:Y:S01]  /*01b0*/  LDG.E.EL.64 R14, desc[UR4][R14.64] ;  /* 0x000000040e0e7981 */ /* 0x000f22000c2e1b00 */
[----:B0-----:R-:W-:-:S06]  /*01c0*/  IMAD.WIDE R2, R4, 0x4, R2 ;  /* 0x0000000404027825 */ /* 0x001fcc00078e0202 */
[----:B------:R-:W5:Y:S01]  /*01d0*/  LDG.E.64 R2, desc[UR4][R2.64] ;  /* 0x0000000402027981 */ /* 0x000f62000c1e1b00 */
[----:B------:R-:W-:Y:S01]  /*01e0*/  HFMA2.MMA R0, -RZ, RZ, 1.625, 0 ;  /* 0x3e800000ff007435 */ /* 0x000fe200000001ff */
[----:B------:R-:W-:Y:S01]  /*01f0*/  BSSY B0, `(.L_x_0) ;  /* 0x0000057000007945 */ /* 0x000fe20003800000 */
[----:B--2---:R-:W-:Y:S01]  /*0200*/  FADD R6, R6, 9.9999997473787516356e-06 ;  /* 0x3727c5ac06067421 */ /* 0x004fe20000000000 */
[----:B------:R-:W-:-:S03]  /*0210*/  FADD R7, R7, 9.9999997473787516356e-06 ;  /* 0x3727c5ac07077421 */ /* 0x000fc60000000000 */
[----:B------:R-:W0:Y:S01]  /*0220*/  MUFU.SQRT R5, R6 ;  /* 0x0000000600057308 */ /* 0x000e220000002000 */
[----:B---3--:R-:W-:-:S07]  /*0230*/  FADD R8, R8, -R10 ;  /* 0x8000000a08087221 */ /* 0x008fce0000000000 */
[----:B------:R-:W1:Y:S01]  /*0240*/  MUFU.SQRT R16, R7 ;  /* 0x0000000700107308 */ /* 0x000e620000002000 */
[----:B------:R-:W-:Y:S01]  /*0250*/  FADD R9, R9, -R11 ;  /* 0x8000000b09097221 */ /* 0x000fe20000000000 */
[C---:B0-----:R-:W-:Y:S02]  /*0260*/  FSETP.GT.AND P0, PT, R5.reuse, 8.50705917302346158658e+37, PT ;  /* 0x7e8000000500780b */ /* 0x041fe40003f04000 */
[----:B------:R-:W-:Y:S02]  /*0270*/  FSETP.GEU.AND P2, PT, R5, 1.175494350822287508e-38, PT ;  /* 0x008000000500780b */ /* 0x000fe40003f4e000 */
[----:B------:R-:W-:Y:S02]  /*0280*/  FSEL R6, R0, 1, P0 ;  /* 0x3f80000000067808 */ /* 0x000fe40000000000 */
[C---:B-1----:R-:W-:Y:S02]  /*0290*/  FSETP.GT.AND P1, PT, R16.reuse, 8.50705917302346158658e+37, PT ;  /* 0x7e8000001000780b */ /* 0x042fe40003f24000 */
[----:B------:R-:W-:-:S02]  /*02a0*/  FSETP.GEU.AND P3, PT, R16, 1.175494350822287508e-38, PT ;  /* 0x008000001000780b */ /* 0x000fc40003f6e000 */
[----:B------:R-:W-:-:S03]  /*02b0*/  FSEL R17, R0, 1, P1 ;  /* 0x3f80000000117808 */ /* 0x000fc60000800000 */
[----:B------:R-:W-:Y:S02]  /*02c0*/  @P0 FMUL R5, R5, 0.25 ;  /* 0x3e80000005050820 */ /* 0x000fe40000400000 */
[----:B------:R-:W-:Y:S02]  /*02d0*/  @!P2 FMUL R6, R6, 16777216 ;  /* 0x4b8000000606a820 */ /* 0x000fe40000400000 */
[----:B------:R-:W-:Y:S02]  /*02e0*/  @!P2 FMUL R5, R5, 16777216 ;  /* 0x4b8000000505a820 */ /* 0x000fe40000400000 */
[----:B------:R-:W-:-:S04]  /*02f0*/  @P1 FMUL R16, R16, 0.25 ;  /* 0x3e80000010101820 */ /* 0x000fc80000400000 */
[----:B------:R-:W0:Y:S01]  /*0300*/  MUFU.RCP R5, R5 ;  /* 0x0000000500057308 */ /* 0x000e220000001000 */
[----:B------:R-:W-:Y:S01]  /*0310*/  @!P3 FMUL R17, R17, 16777216 ;  /* 0x4b8000001111b820 */ /* 0x000fe20000400000 */
[----:B------:R-:W-:-:S06]  /*0320*/  @!P3 FMUL R16, R16, 16777216 ;  /* 0x4b8000001010b820 */ /* 0x000fcc0000400000 */
[----:B------:R-:W1:Y:S01]  /*0330*/  MUFU.RCP R16, R16 ;  /* 0x0000001000107308 */ /* 0x000e620000001000 */
[----:B0-----:R-:W-:-:S04]  /*0340*/  FMUL R7, R5, R6 ;  /* 0x0000000605077220 */ /* 0x001fc80000400000 */
[----:B------:R-:W-:Y:S01]  /*0350*/  FMUL R7, R8, R7 ;  /* 0x0000000708077220 */ /* 0x000fe20000400000 */
[----:B-1----:R-:W-:-:S03]  /*0360*/  FMUL R6, R16, R17 ;  /* 0x0000001110067220 */ /* 0x002fc60000400000 */
[----:B----4-:R-:W-:Y:S01]  /*0370*/  FFMA R5, R12, R7, R14 ;  /* 0x000000070c057223 */ /* 0x010fe2000000000e */
[----:B------:R-:W-:Y:S01]  /*0380*/  MOV R14, 0x3d39bf78 ;  /* 0x3d39bf78000e7802 */ /* 0x000fe20000000f00 */
[----:B------:R-:W-:Y:S02]  /*0390*/  FMUL R6, R9, R6 ;  /* 0x0000000609067220 */ /* 0x000fe40000400000 */
[----:B------:R-:W-:Y:S02]  /*03a0*/  FMUL R9, R5, 1.4426950216293334961 ;  /* 0x3fb8aa3b05097820 */ /* 0x000fe40000400000 */
[----:B------:R-:W-:-:S03]  /*03b0*/  FFMA R6, R13, R6, R15 ;  /* 0x000000060d067223 */ /* 0x000fc6000000000f */
[----:B------:R-:W-:Y:S01]  /*03c0*/  FSETP.GEU.AND P0, PT, R9, -126, PT ;  /* 0xc2fc00000900780b */ /* 0x000fe20003f0e000 */
[----:B------:R-:W-:-:S05]  /*03d0*/  FMUL R11, R6, 1.4426950216293334961 ;  /* 0x3fb8aa3b060b7820 */ /* 0x000fca0000400000 */
[----:B------:R-:W-:-:S07]  /*03e0*/  FSETP.GEU.AND P1, PT, R11, -126, PT ;  /* 0xc2fc00000b00780b */ /* 0x000fce0003f2e000 */
[----:B------:R-:W-:-:S04]  /*03f0*/  @!P0 FMUL R9, R9, 0.5 ;  /* 0x3f00000009098820 */ /* 0x000fc80000400000 */
[----:B------:R-:W0:Y:S02]  /*0400*/  MUFU.EX2 R7, R9 ;  /* 0x0000000900077308 */ /* 0x000e240000000800 */
[----:B------:R-:W-:-:S06]  /*0410*/  @!P1 FMUL R11, R11, 0.5 ;  /* 0x3f0000000b0b9820 */ /* 0x000fcc0000400000 */
[----:B------:R-:W1:Y:S01]  /*0420*/  MUFU.EX2 R8, R11 ;  /* 0x0000000b00087308 */ /* 0x000e620000000800 */
[----:B0-----:R-:W-:Y:S01]  /*0430*/  @!P0 FMUL R7, R7, R7 ;  /* 0x0000000707078220 */ /* 0x001fe20000400000 */
[----:B------:R-:W-:-:S03]  /*0440*/  FSETP.GT.AND P0, PT, R5, 20, PT ;  /* 0x41a000000500780b */ /* 0x000fc60003f04000 */
[C---:B------:R-:W-:Y:S01]  /*0450*/  FADD.FTZ.RZ R10, R7.reuse, 1 ;  /* 0x3f800000070a7421 */ /* 0x040fe2000001c000 */
[----:B------:R-:W-:Y:S01]  /*0460*/  ISETP.GE.U32.AND P2, PT, R7, 0x7f800000, PT ;  /* 0x7f8000000700780c */ /* 0x000fe20003f46070 */
[----:B-1----:R-:W-:-:S03]  /*0470*/  @!P1 FMUL R8, R8, R8 ;  /* 0x0000000808089220 */ /* 0x002fc60000400000 */
[----:B------:R-:W-:Y:S01]  /*0480*/  IADD3 R10, R10, -0x3f400000, RZ ;  /* 0xc0c000000a0a7810 */ /* 0x000fe20007ffe0ff */
[----:B------:R-:W-:-:S03]  /*0490*/  FADD.FTZ.RZ R12, R8, 1 ;  /* 0x3f800000080c7421 */ /* 0x000fc6000001c000 */
[----:B------:R-:W-:Y:S02]  /*04a0*/  LOP3.LUT R10, R10, 0xff800000, RZ, 0xc0, !PT ;  /* 0xff8000000a0a7812 */ /* 0x000fe400078ec0ff */
[----:B------:R-:W-:Y:S02]  /*04b0*/  ISETP.GE.U32.AND P1, PT, R8, 0x7f800000, PT ;  /* 0x7f8000000800780c */ /* 0x000fe40003f26070 */
[----:B------:R-:W-:Y:S02]  /*04c0*/  IADD3 R12, R12, -0x3f400000, RZ ;  /* 0xc0c000000c0c7810 */ /* 0x000fe40007ffe0ff */
[----:B------:R-:W-:Y:S02]  /*04d0*/  IADD3 R13, -R10, 0x40800000, RZ ;  /* 0x408000000a0d7810 */ /* 0x000fe40007ffe1ff */
[----:B------:R-:W-:Y:S02]  /*04e0*/  LOP3.LUT R9, R12, 0xff800000, RZ, 0xc0, !PT ;  /* 0xff8000000c097812 */ /* 0x000fe400078ec0ff */
[----:B------:R-:W-:Y:S01]  /*04f0*/  IADD3 R12, R7, -R10, RZ ;  /* 0x8000000a070c7210 */ /* 0x000fe20007ffe0ff */
[----:B------:R-:W-:Y:S01]  /*0500*/  FFMA.FTZ R11, R13, R0, -1 ;  /* 0xbf8000000d0b7423 */ /* 0x000fe20000010000 */
[----:B------:R-:W-:-:S02]  /*0510*/  IADD3 R15, -R9, 0x40800000, RZ ;  /* 0x40800000090f7810 */ /* 0x000fc40007ffe1ff */
[----:B------:R-:W-:Y:S01]  /*0520*/  IADD3 R13, R8, -R9, RZ ;  /* 0x80000009080d7210 */ /* 0x000fe20007ffe0ff */
[----:B------:R-:W-:Y:S01]  /*0530*/  FADD R11, R12, R11 ;  /* 0x0000000b0c0b7221 */ /* 0x000fe20000000000 */
[----:B------:R-:W-:Y:S01]  /*0540*/  I2FP.F32.S32 R9, R9 ;  /* 0x0000000900097245 */ /* 0x000fe20000201400 */
[----:B------:R-:W-:Y:S01]  /*0550*/  FFMA.FTZ R0, R15, R0, -1 ;  /* 0xbf8000000f007423 */ /* 0x000fe20000010000 */
[----:B------:R-:W-:Y:S01]  /*0560*/  I2FP.F32.S32 R10, R10 ;  /* 0x0000000a000a7245 */ /* 0x000fe20000201400 */
[----:B------:R-:W-:Y:S02]  /*0570*/  FFMA.FTZ R12, R11, -R14, 0.10546888411045074463 ;  /* 0x3dd800120b0c7423 */ /* 0x000fe4000001080e */
[----:B------:R-:W-:Y:S01]  /*0580*/  FADD R0, R13, R0 ;  /* 0x000000000d007221 */ /* 0x000fe20000000000 */
[----:B------:R-:W-:Y:S01]  /*0590*/  FMUL R9, R9, 1.1920928955078125e-07 ;  /* 0x3400000009097820 */ /* 0x000fe20000400000 */
[----:B------:R-:W-:Y:S01]  /*05a0*/  FFMA.FTZ R12, R11, R12, -0.13229703903198242188 ;  /* 0xbe0778e00b0c7423 */ /* 0x000fe2000001000c */
[----:B------:R-:W-:Y:S01]  /*05b0*/  FMUL R10, R10, 1.1920928955078125e-07 ;  /* 0x340000000a0a7820 */ /* 0x000fe20000400000 */
[----:B------:R-:W-:-:S02]  /*05c0*/  FFMA.FTZ R13, R0, -R14, 0.10546888411045074463 ;  /* 0x3dd80012000d7423 */ /* 0x000fc4000001080e */
[C---:B------:R-:W-:Y:S02]  /*05d0*/  FFMA.FTZ R12, R11.reuse, R12, 0.14491446316242218018 ;  /* 0x3e1464750b0c7423 */ /* 0x040fe4000001000c */
[C---:B------:R-:W-:Y:S02]  /*05e0*/  FFMA.FTZ R13, R0.reuse, R13, -0.13229703903198242188 ;  /* 0xbe0778e0000d7423 */ /* 0x040fe4000001000d */
[C---:B------:R-:W-:Y:S02]  /*05f0*/  FFMA.FTZ R12, R11.reuse, R12, -0.16641564667224884033 ;  /* 0xbe2a68dd0b0c7423 */ /* 0x040fe4000001000c */
[C---:B------:R-:W-:Y:S02]  /*0600*/  FFMA.FTZ R13, R0.reuse, R13, 0.14491446316242218018 ;  /* 0x3e146475000d7423 */ /* 0x040fe4000001000d */
[----:B------:R-:W-:Y:S02]  /*0610*/  FFMA.FTZ R12, R11, R12, 0.19988867640495300293 ;  /* 0x3e4caf9e0b0c7423 */ /* 0x000fe4000001000c */
[----:B------:R-:W-:-:S02]  /*0620*/  FFMA.FTZ R13, R0, R13, -0.16641564667224884033 ;  /* 0xbe2a68dd000d7423 */ /* 0x000fc4000001000d */
[C---:B------:R-:W-:Y:S02]  /*0630*/  FFMA.FTZ R12, R11.reuse, R12, -0.25000196695327758789 ;  /* 0xbe8000420b0c7423 */ /* 0x040fe4000001000c */
[C---:B------:R-:W-:Y:S02]  /*0640*/  FFMA.FTZ R13, R0.reuse, R13, 0.19988867640495300293 ;  /* 0x3e4caf9e000d7423 */ /* 0x040fe4000001000d */
[C---:B------:R-:W-:Y:S02]  /*0650*/  FFMA.FTZ R12, R11.reuse, R12, 0.33333510160446166992 ;  /* 0x3eaaaae60b0c7423 */ /* 0x040fe4000001000c */
[C---:B------:R-:W-:Y:S02]  /*0660*/  FFMA.FTZ R13, R0.reuse, R13, -0.25000196695327758789 ;  /* 0xbe800042000d7423 */ /* 0x040fe4000001000d */
[----:B------:R-:W-:Y:S02]  /*0670*/  FFMA.FTZ R12, R11, R12, -0.5 ;  /* 0xbf0000000b0c7423 */ /* 0x000fe4000001000c */
[----:B------:R-:W-:-:S02]  /*0680*/  FFMA.FTZ R13, R0, R13, 0.33333510160446166992 ;  /* 0x3eaaaae6000d7423 */ /* 0x000fc4000001000d */
[C---:B------:R-:W-:Y:S02]  /*0690*/  FMUL R12, R11.reuse, R12 ;  /* 0x0000000c0b0c7220 */ /* 0x040fe40000400000 */
[C---:B------:R-:W-:Y:S02]  /*06a0*/  FFMA.FTZ R13, R0.reuse, R13, -0.5 ;  /* 0xbf000000000d7423 */ /* 0x040fe4000001000d */
[----:B------:R-:W-:Y:S02]  /*06b0*/  FFMA.FTZ R11, R11, R12, R11 ;  /* 0x0000000c0b0b7223 */ /* 0x000fe4000001000b */
[----:B------:R-:W-:Y:S02]  /*06c0*/  FMUL R13, R0, R13 ;  /* 0x0000000d000d7220 */ /* 0x000fe40000400000 */
[----:B------:R-:W-:Y:S02]  /*06d0*/  FFMA.FTZ R10, R10, 0.69314718246459960938, R11 ;  /* 0x3f3172180a0a7823 */ /* 0x000fe4000001000b */
[----:B------:R-:W-:-:S04]  /*06e0*/  FFMA.FTZ R0, R0, R13, R0 ;  /* 0x0000000d00007223 */ /* 0x000fc80000010000 */
[----:B------:R-:W-:Y:S01]  /*06f0*/  FFMA.FTZ R9, R9, 0.69314718246459960938, R0 ;  /* 0x3f31721809097823 */ /* 0x000fe20000010000 */
[----:B------:R-:W-:Y:S06]  /*0700*/  @!P2 BRA `(.L_x_1) ;  /* 0x000000000014a947 */ /* 0x000fec0003800000 */
[C---:B------:R-:W-:Y:S02]  /*0710*/  ISETP.GE.AND P2, PT, R7.reuse, -0x407fffff, PT ;  /* 0xbf8000010700780c */ /* 0x040fe40003f46270 */
[----:B------:R-:W-:-:S11]  /*0720*/  FSETP.NEU.AND P3, PT, R7, RZ, PT ;  /* 0x000000ff0700720b */ /* 0x000fd60003f6d000 */
[----:B------:R-:W-:-:S05]  /*0730*/  @P2 MOV R0, 0x7f800000 ;  /* 0x7f80000000002802 */ /* 0x000fca0000000f00 */
[----:B------:R-:W-:-:S05]  /*0740*/  @P2 FFMA.FTZ R10, R7, R0, +INF ;  /* 0x7f800000070a2423 */ /* 0x000fca0000010000 */
[----:B------:R-:W-:-:S07]  /*0750*/  FSEL R10, R10, -RZ, P3 ;  /* 0x800000ff0a0a7208 */ /* 0x000fce0001800000 */
.L_x_1:
[----:B------:R-:W-:Y:S05]  /*0760*/  BSYNC B0 ;  /* 0x0000000000007941 */ /* 0x000fea0003800000 */
.L_x_0:
[----:B------:R-:W-:Y:S04]  /*0770*/  BSSY B0, `(.L_x_2) ;  /* 0x0000007000007945 */ /* 0x000fe80003800000 */
[----:B------:R-:W-:Y:S05]  /*0780*/  @!P1 BRA `(.L_x_3) ;  /* 0x0000000000149947 */ /* 0x000fea0003800000 */
[C---:B------:R-:W-:Y:S02]  /*0790*/  ISETP.GE.AND P1, PT, R8.reuse, -0x407fffff, PT ;  /* 0xbf8000010800780c */ /* 0x040fe40003f26270 */
[----:B------:R-:W-:-:S11]  /*07a0*/  FSETP.NEU.AND P2, PT, R8, RZ, PT ;  /* 0x000000ff0800720b */ /* 0x000fd60003f4d000 */
[----:B------:R-:W-:-:S05]  /*07b0*/  @P1 MOV R7, 0x7f800000 ;  /* 0x7f80000000071802 */ /* 0x000fca0000000f00 */
[----:B------:R-:W-:-:S05]  /*07c0*/  @P1 FFMA.FTZ R9, R8, R7, +INF ;  /* 0x7f80000008091423 */ /* 0x000fca0000010007 */
[----:B------:R-:W-:-:S07]  /*07d0*/  FSEL R9, R9, -RZ, P2 ;  /* 0x800000ff09097208 */ /* 0x000fce0001000000 */
.L_x_3:
[----:B------:R-:W-:Y:S05]  /*07e0*/  BSYNC B0 ;  /* 0x0000000000007941 */ /* 0x000fea0003800000 */
.L_x_2:
[----:B------:R-:W-:Y:S01]  /*07f0*/  FSEL R10, R5, R10, P0 ;  /* 0x0000000a050a7208 */ /* 0x000fe20000000000 */
[----:B------:R-:W-:Y:S01]  /*0800*/  BSSY B0, `(.L_x_4) ;  /* 0x0000017000007945 */ /* 0x000fe20003800000 */
[----:B------:R-:W-:-:S03]  /*0810*/  FSETP.GT.AND P0, PT, R6, 20, PT ;  /* 0x41a000000600780b */ /* 0x000fc60003f04000 */
[----:B------:R-:W-:Y:S01]  /*0820*/  FADD.FTZ R11, |R10|, -RZ ;  /* 0x800000ff0a0b7221 */ /* 0x000fe20000010200 */
[----:B------:R-:W-:-:S04]  /*0830*/  FSEL R7, R6, R9, P0 ;  /* 0x0000000906077208 */ /* 0x000fc80000000000 */
[----:B------:R-:W-:-:S13]  /*0840*/  FSETP.GE.AND P1, PT, R11, 0.60000002384185791016, PT ;  /* 0x3f19999a0b00780b */ /* 0x000fda0003f26000 */
[----:B------:R-:W-:Y:S05]  /*0850*/  @!P1 BRA `(.L_x_5) ;  /* 0x0000000000289947 */ /* 0x000fea0003800000 */
[C---:B------:R-:W-:Y:S01]  /*0860*/  FMUL R0, R11.reuse, 2.8853900432586669922 ;  /* 0x4038aa3b0b007820 */ /* 0x040fe20000400000 */
[----:B------:R-:W-:Y:S01]  /*0870*/  HFMA2.MMA R9, -RZ, RZ, 1.875, 0 ;  /* 0x3f800000ff097435 */ /* 0x000fe200000001ff */
[----:B------:R-:W-:-:S04]  /*0880*/  FSETP.GE.AND P0, PT, R11, 9.010913848876953125, PT ;  /* 0x41102cb40b00780b */ /* 0x000fc80003f06000 */
[----:B------:R-:W0:Y:S02]  /*0890*/  MUFU.EX2 R0, R0 ;  /* 0x0000000000007308 */ /* 0x000e240000000800 */
[----:B0-----:R-:W-:-:S06]  /*08a0*/  FADD R8, R0, 1 ;  /* 0x3f80000000087421 */ /* 0x001fcc0000000000 */
[----:B------:R-:W0:Y:S02]  /*08b0*/  MUFU.RCP R8, R8 ;  /* 0x0000000800087308 */ /* 0x000e240000001000 */
[----:B0-----:R-:W-:-:S05]  /*08c0*/  FFMA.FTZ R9, R8, -2, R9 ;  /* 0xc000000008097823 */ /* 0x001fca0000010009 */
[----:B------:R-:W-:-:S04]  /*08d0*/  FSEL R9, R9, 1, !P0 ;  /* 0x3f80000009097808 */ /* 0x000fc80004000000 */
[----:B------:R-:W-:Y:S01]  /*08e0*/  LOP3.LUT R9, R9, 0x80000000, R10, 0xf8, !PT ;  /* 0x8000000009097812 */ /* 0x000fe200078ef80a */
[----:B------:R-:W-:Y:S06]  /*08f0*/  BRA `(.L_x_6) ;  /* 0x00000000001c7947 */ /* 0x000fec0003800000 */
.L_x_5:
[----:B------:R-:W-:Y:S01]  /*0900*/  MOV R0, 0x3c80f082 ;  /* 0x3c80f08200007802 */ /* 0x000fe20000000f00 */
[----:B------:R-:W-:-:S04]  /*0910*/  FMUL R9, R10, R10 ;  /* 0x0000000a0a097220 */ /* 0x000fc80000400000 */
[----:B------:R-:W-:-:S04]  /*0920*/  FFMA.FTZ R0, R9, R0, -0.052303962409496307373 ;  /* 0xbd563cae09007423 */ /* 0x000fc80000010000 */
[----:B------:R-:W-:-:S04]  /*0930*/  FFMA.FTZ R0, R9, R0, 0.1331529766321182251 ;  /* 0x3e08594109007423 */ /* 0x000fc80000010000 */
[----:B------:R-:W-:-:S04]  /*0940*/  FFMA.FTZ R0, R9, R0, -0.33332768082618713379 ;  /* 0xbeaaa9ed09007423 */ /* 0x000fc80000010000 */
[----:B------:R-:W-:-:S04]  /*0950*/  FFMA.FTZ R0, R9, R0, RZ ;  /* 0x0000000009007223 */ /* 0x000fc800000100ff */
[----:B------:R-:W-:-:S07]  /*0960*/  FFMA.FTZ R9, R10, R0, R10 ;  /* 0x000000000a097223 */ /* 0x000fce000001000a */
.L_x_6:
[----:B------:R-:W-:Y:S05]  /*0970*/  BSYNC B0 ;  /* 0x0000000000007941 */ /* 0x000fea0003800000 */
.L_x_4:
[----:B------:R-:W-:Y:S01]  /*0980*/  FADD.FTZ R12, |R7|, -RZ ;  /* 0x800000ff070c7221 */ /* 0x000fe20000010200 */
[----:B------:R-:W-:Y:S01]  /*0990*/  BSSY B0, `(.L_x_7) ;  /* 0x0000015000007945 */ /* 0x000fe20003800000 */
[----:B------:R-:W-:-:S03]  /*09a0*/  SHF.R.S32.HI R13, RZ, 0x1f, R4 ;  /* 0x0000001fff0d7819 */ /* 0x000fc60000011404 */
        /* <DEDUP_REMOVED lines=12> */
.L_x_8:
[----:B------:R-:W-:Y:S01]  /*0a70*/  MOV R0, 0x3c80f082 ;  /* 0x3c80f08200007802 */ /* 0x000fe20000000f00 */
[----:B------:R-:W-:-:S04]  /*0a80*/  FMUL R11, R7, R7 ;  /* 0x00000007070b7220 */ /* 0x000fc80000400000 */
[----:B------:R-:W-:-:S04]  /*0a90*/  FFMA.FTZ R0, R11, R0, -0.052303962409496307373 ;  /* 0xbd563cae0b007423 */ /* 0x000fc80000010000 */
[----:B------:R-:W-:-:S04]  /*0aa0*/  FFMA.FTZ R0, R11, R0, 0.1331529766321182251 ;  /* 0x3e0859410b007423 */ /* 0x000fc80000010000 */
[----:B------:R-:W-:-:S04]  /*0ab0*/  FFMA.FTZ R0, R11, R0, -0.33332768082618713379 ;  /* 0xbeaaa9ed0b007423 */ /* 0x000fc80000010000 */
[----:B------:R-:W-:-:S04]  /*0ac0*/  FFMA.FTZ R0, R11, R0, RZ ;  /* 0x000000000b007223 */ /* 0x000fc800000100ff */
[----:B------:R-:W-:-:S07]  /*0ad0*/  FFMA.FTZ R7, R7, R0, R7 ;  /* 0x0000000007077223 */ /* 0x000fce0000010007 */
.L_x_9:
[----:B------:R-:W-:Y:S05]  /*0ae0*/  BSYNC B0 ;  /* 0x0000000000007941 */ /* 0x000fea0003800000 */
.L_x_7:
[----:B------:R-:W-:Y:S01]  /*0af0*/  ULDC.64 UR6, c[0x0][0x210] ;  /* 0x0000840000067ab9 */ /* 0x000fe20000000a00 */
[----:B-----5:R-:W-:Y:S01]  /*0b00*/  FFMA R2, R5, R9, R2 ;  /* 0x0000000905027223 */ /* 0x020fe20000000002 */
[----:B------:R-:W-:Y:S01]  /*0b10*/  LEA R8, P0, R4, UR6, 0x2 ;  /* 0x0000000604087c11 */ /* 0x000fe2000f8010ff */
[----:B------:R-:W-:-:S03]  /*0b20*/  FFMA R3, R6, R7, R3 ;  /* 0x0000000706037223 */ /* 0x000fc60000000003 */
[----:B------:R-:W-:-:S05]  /*0b30*/  LEA.HI.X R9, R4, UR7, R13, 0x2, P0 ;  /* 0x0000000704097c11 */ /* 0x000fca00080f140d */
[----:B------:R-:W-:Y:S01]  /*0b40*/  STG.E.64 desc[UR4][R8.64], R2 ;  /* 0x0000000208007986 */ /* 0x000fe2000c101b04 */
[----:B------:R-:W-:Y:S05]  /*0b50*/  EXIT ;  /* 0x000000000000794d */ /* 0x000fea0003800000 */
.L_x_10:
[----:B------:R-:W-:-:S00]  /*0b60*/  BRA `(.L_x_10) ;  /* 0xfffffffc00fc7947 */ /* 0x000fc0000383ffff */
[----:B------:R-:W-:-:S00]  /*0b70*/  NOP ;  /* 0x0000000000007918 */ /* 0x000fc00000000000 */
        /* <DEDUP_REMOVED lines=8> */
.L_x_11:


//--------------------- .nv.global.init           --------------------------
	.section	.nv.global.init,"aw",@progbits
.nv.global.init:
	.type		_$_str,@object
	.size		_$_str,(_$_str_$_2 - _$_str)
_$_str:
        /*0000*/ 	.byte	0x5f, 0x5f, 0x43, 0x55, 0x44, 0x41, 0x5f, 0x46, 0x54, 0x5a, 0x00
	.type		_$_str_$_2,@object
	.size		_$_str_$_2,(.L_1 - _$_str_$_2)
_$_str_$_2:
        /*000b*/ 	.byte	0x5f, 0x5f, 0x43, 0x55, 0x44, 0x41, 0x5f, 0x50, 0x52, 0x45, 0x43, 0x5f, 0x53, 0x51, 0x52, 0x54
        /*001b*/ 	.byte	0x00
.L_1:


//--------------------- .nv.constant0.triton_poi_fused__native_batch_norm_legit_no_training_add_mul_softplus_tanh_6 --------------------------
	.section	.nv.constant0.triton_poi_fused__native_batch_norm_legit_no_training_add_mul_softplus_tanh_6,"a",@progbits
	.sectionflags	@""
	.align	4
.nv.constant0.triton_poi_fused__native_batch_norm_legit_no_training_add_mul_softplus_tanh_6:
	.zero		588
